	.headerflags	@"EF_CUDA_TEXMODE_UNIFIED EF_CUDA_64BIT_ADDRESS EF_CUDA_ACCELERATORS EF_CUDA_SM90 EF_CUDA_VIRTUAL_SM(EF_CUDA_SM90)"
	.elftype	@"ET_EXEC"


//--------------------- .nv.info                  --------------------------
	.section	.nv.info,"",@"SHT_CUDA_INFO"
	.align	4


	//----- nvinfo : EIATTR_REGCOUNT
	.align		4
        /*0000*/ 	.byte	0x04, 0x2f
        /*0002*/ 	.short	(.L_1 - .L_0)
	.align		4
.L_0:
        /*0004*/ 	.word	index@(triton_poi_fused_max_pool2d_with_indices_16)
        /*0008*/ 	.word	0x00000010


	//----- nvinfo : EIATTR_MIN_STACK_SIZE
	.align		4
.L_1:
        /*000c*/ 	.byte	0x04, 0x12
        /*000e*/ 	.short	(.L_3 - .L_2)
	.align		4
.L_2:
        /*0010*/ 	.word	index@(triton_poi_fused_max_pool2d_with_indices_16)
        /*0014*/ 	.word	0x00000000


	//----- nvinfo : EIATTR_FRAME_SIZE
	.align		4
.L_3:
        /*0018*/ 	.byte	0x04, 0x11
        /*001a*/ 	.short	(.L_5 - .L_4)
	.align		4
.L_4:
        /*001c*/ 	.word	index@(triton_poi_fused_max_pool2d_with_indices_16)
        /*0020*/ 	.word	0x00000000


	//----- nvinfo : EIATTR_MIN_STACK_SIZE
	.align		4
.L_5:
        /*0024*/ 	.byte	0x04, 0x12
        /*0026*/ 	.short	(.L_7 - .L_6)
	.align		4
.L_6:
        /*0028*/ 	.word	index@(triton_poi_fused_max_pool2d_with_indices_16)
        /*002c*/ 	.word	0x00000000
.L_7:


//--------------------- .nv.info.triton_poi_fused_max_pool2d_with_indices_16 --------------------------
	.section	.nv.info.triton_poi_fused_max_pool2d_with_indices_16,"",@"SHT_CUDA_INFO"
	.sectionflags	@""
	.align	4


	//----- nvinfo : EIATTR_CUDA_API_VERSION
	.align		4
        /*0000*/ 	.byte	0x04, 0x37
        /*0002*/ 	.short	(.L_9 - .L_8)
.L_8:
        /*0004*/ 	.word	0x0000007c


	//----- nvinfo : EIATTR_KPARAM_INFO
	.align		4
.L_9:
        /*0008*/ 	.byte	0x04, 0x17
        /*000a*/ 	.short	(.L_11 - .L_10)
.L_10:
        /*000c*/ 	.word	0x00000000
        /*0010*/ 	.short	0x0003
        /*0012*/ 	.short	0x0018
        /*0014*/ 	.byte	0x00, 0xf0, 0x11, 0x00


	//----- nvinfo : EIATTR_KPARAM_INFO
	.align		4
.L_11:
        /*0018*/ 	.byte	0x04, 0x17
        /*001a*/ 	.short	(.L_13 - .L_12)
.L_12:
        /*001c*/ 	.word	0x00000000
        /*0020*/ 	.short	0x0002
        /*0022*/ 	.short	0x0010
        /*0024*/ 	.byte	0x00, 0xf4, 0x21, 0x00


	//----- nvinfo : EIATTR_KPARAM_INFO
	.align		4
.L_13:
        /*0028*/ 	.byte	0x04, 0x17
        /*002a*/ 	.short	(.L_15 - .L_14)
.L_14:
        /*002c*/ 	.word	0x00000000
        /*0030*/ 	.short	0x0001
        /*0032*/ 	.short	0x0008
        /*0034*/ 	.byte	0x00, 0xf4, 0x21, 0x00


	//----- nvinfo : EIATTR_KPARAM_INFO
	.align		4
.L_15:
        /*0038*/ 	.byte	0x04, 0x17
        /*003a*/ 	.short	(.L_17 - .L_16)
.L_16:
        /*003c*/ 	.word	0x00000000
        /*0040*/ 	.short	0x0000
        /*0042*/ 	.short	0x0000
        /*0044*/ 	.byte	0x00, 0xf4, 0x21, 0x00


	//----- nvinfo : EIATTR_SPARSE_MMA_MASK
	.align		4
.L_17:
        /*0048*/ 	.byte	0x03, 0x50
        /*004a*/ 	.short	0x0000


	//----- nvinfo : EIATTR_MAXREG_COUNT
	.align		4
        /*004c*/ 	.byte	0x03, 0x1b
        /*004e*/ 	.short	0x00ff


	//----- nvinfo : EIATTR_EXIT_INSTR_OFFSETS
	.align		4
        /*0050*/ 	.byte	0x04, 0x1c
        /*0052*/ 	.short	(.L_19 - .L_18)


	//   ....[0]....
.L_18:
        /*0054*/ 	.word	0x000003d0


	//----- nvinfo : EIATTR_REQNTID
	.align		4
.L_19:
        /*0058*/ 	.byte	0x04, 0x10
        /*005a*/ 	.short	(.L_21 - .L_20)
.L_20:
        /*005c*/ 	.word	0x00000080
        /*0060*/ 	.word	0x00000001
        /*0064*/ 	.word	0x00000001


	//----- nvinfo : EIATTR_CBANK_PARAM_SIZE
	.align		4
.L_21:
        /*0068*/ 	.byte	0x03, 0x19
        /*006a*/ 	.short	0x001c


	//----- nvinfo : EIATTR_PARAM_CBANK
	.align		4
        /*006c*/ 	.byte	0x04, 0x0a
        /*006e*/ 	.short	(.L_23 - .L_22)
	.align		4
.L_22:
        /*0070*/ 	.word	index@(.nv.constant0.triton_poi_fused_max_pool2d_with_indices_16)
        /*0074*/ 	.short	0x0210
        /*0076*/ 	.short	0x001c


	//----- nvinfo : EIATTR_SW_WAR
	.align		4
.L_23:
        /*0078*/ 	.byte	0x04, 0x36
        /*007a*/ 	.short	(.L_25 - .L_24)
.L_24:
        /*007c*/ 	.word	0x00000008
.L_25:


//--------------------- .nv.callgraph             --------------------------
	.section	.nv.callgraph,"",@"SHT_CUDA_CALLGRAPH"
	.align	4
	.sectionentsize	8
	.align		4
        /*0000*/ 	.word	0x00000000
	.align		4
        /*0004*/ 	.word	0xffffffff
	.align		4
        /*0008*/ 	.word	0x00000000
	.align		4
        /*000c*/ 	.word	0xfffffffe
	.align		4
        /*0010*/ 	.word	0x00000000
	.align		4
        /*0014*/ 	.word	0xfffffffd
	.align		4
        /*0018*/ 	.word	0x00000000
	.align		4
        /*001c*/ 	.word	0xfffffffc


//--------------------- .text.triton_poi_fused_max_pool2d_with_indices_16 --------------------------
	.section	.text.triton_poi_fused_max_pool2d_with_indices_16,"ax",@progbits
	.align	128
        .global         triton_poi_fused_max_pool2d_with_indices_16
        .type           triton_poi_fused_max_pool2d_with_indices_16,@function
        .size           triton_poi_fused_max_pool2d_with_indices_16,(.L_x_1 - triton_poi_fused_max_pool2d_with_indices_16)
        .other          triton_poi_fused_max_pool2d_with_indices_16,@"STO_CUDA_ENTRY STV_DEFAULT"
triton_poi_fused_max_pool2d_with_indices_16:
.text.triton_poi_fused_max_pool2d_with_indices_16:
[----:B------:R-:W-:Y:S01]  /*0000*/  LDC R1, c[0x0][0x28] ;  /* 0x00000a00ff017b82 */ /* 0x000fe20000000800 */
[----:B------:R-:W1:Y:S01]  /*0010*/  S2R R0, SR_TID.X ;  /* 0x0000000000007919 */ /* 0x000e620000002100 */
[----:B------:R-:W-:Y:S01]  /*0020*/  ULDC.64 UR4, c[0x0][0x208] ;  /* 0x0000820000047ab9 */ /* 0x000fe20000000a00 */
[----:B------:R-:W-:Y:S01]  /*0030*/  ULDC.64 UR6, c[0x0][0x218] ;  /* 0x0000860000067ab9 */ /* 0x000fe20000000a00 */
[----:B------:R-:W2:Y:S01]  /*0040*/  S2R R3, SR_CTAID.X ;  /* 0x0000000000037919 */ /* 0x000ea20000002500 */
[----:B-1----:R-:W-:-:S05]  /*0050*/  IMAD.SHL.U32 R0, R0, 0x2, RZ ;  /* 0x0000000200007824 */ /* 0x002fca00078e00ff */
[----:B------:R-:W-:-:S05]  /*0060*/  LOP3.LUT R0, R0, 0xfe, RZ, 0xc0, !PT ;  /* 0x000000fe00007812 */ /* 0x000fca00078ec0ff */
[----:B--2---:R-:W-:Y:S02]  /*0070*/  IMAD R0, R3, 0x100, R0 ;  /* 0x0000010003007824 */ /* 0x004fe400078e0200 */
[----:B------:R-:W1:Y:S02]  /*0080*/  LDC.64 R2, c[0x0][0x210] ;  /* 0x00008400ff027b82 */ /* 0x000e640000000a00 */
[----:B------:R-:W-:-:S05]  /*0090*/  IMAD.HI R4, R0, 0x2aaaaaab, RZ ;  /* 0x2aaaaaab00047827 */ /* 0x000fca00078e02ff */
[----:B------:R-:W-:-:S04]  /*00a0*/  SHF.R.U32.HI R5, RZ, 0x1f, R4 ;  /* 0x0000001fff057819 */ /* 0x000fc80000011604 */
[CC--:B------:R-:W-:Y:S02]  /*00b0*/  LEA.HI.SX32 R7, R4.reuse, R5.reuse, 0x1b ;  /* 0x0000000504077211 */ /* 0x0c0fe400078fdaff */
[----:B------:R-:W-:Y:S02]  /*00c0*/  LEA.HI.SX32 R5, R4, R5, 0x19 ;  /* 0x0000000504057211 */ /* 0x000fe400078fcaff */
[C---:B------:R-:W-:Y:S01]  /*00d0*/  LEA.HI R6, R7.reuse, R7, RZ, 0x2 ;  /* 0x0000000707067211 */ /* 0x040fe200078f10ff */
[----:B------:R-:W-:-:S03]  /*00e0*/  IMAD R4, R7, -0xc0, R0 ;  /* 0xffffff4007047824 */ /* 0x000fc600078e0200 */
[----:B------:R-:W-:Y:S01]  /*00f0*/  LOP3.LUT R6, R6, 0xfffffffc, RZ, 0xc0, !PT ;  /* 0xfffffffc06067812 */ /* 0x000fe200078ec0ff */
[----:B------:R-:W-:-:S04]  /*0100*/  IMAD R5, R5, 0x2400, R4 ;  /* 0x0000240005057824 */ /* 0x000fc800078e0204 */
[----:B------:R-:W-:-:S04]  /*0110*/  IMAD.IADD R6, R7, 0x1, -R6 ;  /* 0x0000000107067824 */ /* 0x000fc800078e0a06 */
[----:B------:R-:W-:-:S04]  /*0120*/  IMAD R11, R6, 0x480, R5 ;  /* 0x00000480060b7824 */ /* 0x000fc800078e0205 */
[C---:B------:R-:W-:Y:S02]  /*0130*/  VIADD R9, R11.reuse, 0x240 ;  /* 0x000002400b097836 */ /* 0x040fe40000000000 */
[----:B-1----:R-:W-:-:S04]  /*0140*/  IMAD.WIDE R6, R11, 0x4, R2 ;  /* 0x000000040b067825 */ /* 0x002fc800078e0202 */
[--C-:B------:R-:W-:Y:S02]  /*0150*/  IMAD.WIDE R8, R9, 0x4, R2.reuse ;  /* 0x0000000409087825 */ /* 0x100fe400078e0202 */
[----:B------:R-:W2:Y:S02]  /*0160*/  LDG.E.64 R6, desc[UR4][R6.64] ;  /* 0x0000000406067981 */ /* 0x000ea4000c1e1b00 */
[----:B------:R-:W-:Y:S02]  /*0170*/  VIADD R5, R11, 0x1200 ;  /* 0x000012000b057836 */ /* 0x000fe40000000000 */
[----:B------:R1:W2:Y:S02]  /*0180*/  LDG.E.64 R12, desc[UR4][R8.64] ;  /* 0x00000004080c7981 */ /* 0x0002a4000c1e1b00 */
[----:B------:R-:W-:-:S06]  /*0190*/  IMAD.WIDE R4, R5, 0x4, R2 ;  /* 0x0000000405047825 */ /* 0x000fcc00078e0202 */
[----:B------:R-:W3:Y:S01]  /*01a0*/  LDG.E.64 R4, desc[UR4][R4.64] ;  /* 0x0000000404047981 */ /* 0x000ee2000c1e1b00 */
[----:B------:R-:W-:Y:S01]  /*01b0*/  VIADD R11, R11, 0x1440 ;  /* 0x000014400b0b7836 */ /* 0x000fe20000000000 */
[----:B-1----:R-:W1:Y:S03]  /*01c0*/  LDC.64 R8, c[0x0][0x220] ;  /* 0x00008800ff087b82 */ /* 0x002e660000000a00 */
[----:B------:R-:W-:-:S06]  /*01d0*/  IMAD.WIDE R2, R11, 0x4, R2 ;  /* 0x000000040b027825 */ /* 0x000fcc00078e0202 */
[----:B------:R-:W4:Y:S01]  /*01e0*/  LDG.E.64 R2, desc[UR4][R2.64] ;  /* 0x0000000402027981 */ /* 0x000f22000c1e1b00 */
[C---:B--2---:R-:W-:Y:S02]  /*01f0*/  FSETP.GT.AND P1, PT, R12.reuse, R6, PT ;  /* 0x000000060c00720b */ /* 0x044fe40003f24000 */
[C---:B------:R-:W-:Y:S02]  /*0200*/  FSETP.GT.AND P0, PT, R13.reuse, R7, PT ;  /* 0x000000070d00720b */ /* 0x040fe40003f04000 */
[----:B------:R-:W-:Y:S02]  /*0210*/  FSETP.NAN.AND P2, PT, R12, R12, PT ;  /* 0x0000000c0c00720b */ /* 0x000fe40003f48000 */
[----:B------:R-:W-:Y:S02]  /*0220*/  FSETP.NAN.AND P5, PT, R13, R13, PT ;  /* 0x0000000d0d00720b */ /* 0x000fe40003fa8000 */
[----:B---3--:R-:W-:-:S05]  /*0230*/  FSETP.NAN.AND P4, PT, R4, R4, PT ;  /* 0x000000040400720b */ /* 0x008fca0003f88000 */
[----:B------:R-:W-:Y:S02]  /*0240*/  @!P1 SEL R12, R12, R6, P2 ;  /* 0x000000060c0c9207 */ /* 0x000fe40001000000 */
[----:B------:R-:W-:Y:S02]  /*0250*/  FSETP.NAN.AND P2, PT, R5, R5, PT ;  /* 0x000000050500720b */ /* 0x000fe40003f48000 */
[----:B------:R-:W-:Y:S02]  /*0260*/  @!P0 SEL R13, R13, R7, P5 ;  /* 0x000000070d0d8207 */ /* 0x000fe40002800000 */
[----:B------:R-:W-:Y:S02]  /*0270*/  FSETP.GEU.AND P3, PT, R12, R4, PT ;  /* 0x000000040c00720b */ /* 0x000fe40003f6e000 */
[----:B------:R-:W-:Y:S02]  /*0280*/  FSETP.GEU.AND P5, PT, R13, R5, PT ;  /* 0x000000050d00720b */ /* 0x000fe40003fae000 */
[----:B------:R-:W-:-:S02]  /*0290*/  @!P4 SEL R4, R4, R12, !P3 ;  /* 0x0000000c0404c207 */ /* 0x000fc40005800000 */
[----:B------:R-:W-:Y:S02]  /*02a0*/  SEL R6, RZ, 0x1, !P1 ;  /* 0x00000001ff067807 */ /* 0x000fe40004800000 */
[----:B----4-:R-:W-:Y:S02]  /*02b0*/  FSETP.NAN.AND P4, PT, R2, R2, PT ;  /* 0x000000020200720b */ /* 0x010fe40003f88000 */
[----:B------:R-:W-:Y:S02]  /*02c0*/  FSETP.NAN.AND P1, PT, R3, R3, PT ;  /* 0x000000030300720b */ /* 0x000fe40003f28000 */
[----:B------:R-:W-:Y:S02]  /*02d0*/  SEL R7, RZ, 0x1, !P0 ;  /* 0x00000001ff077807 */ /* 0x000fe40004000000 */
[----:B------:R-:W-:Y:S02]  /*02e0*/  @!P2 SEL R5, R5, R13, !P5 ;  /* 0x0000000d0505a207 */ /* 0x000fe40006800000 */
[----:B------:R-:W-:-:S02]  /*02f0*/  SEL R10, R6, 0x2, P3 ;  /* 0x00000002060a7807 */ /* 0x000fc40001800000 */
[----:B------:R-:W-:Y:S02]  /*0300*/  SEL R7, R7, 0x2, P5 ;  /* 0x0000000207077807 */ /* 0x000fe40002800000 */
[----:B------:R-:W-:Y:S02]  /*0310*/  FSETP.GEU.AND P2, PT, R4, R2, PT ;  /* 0x000000020400720b */ /* 0x000fe40003f4e000 */
[----:B------:R-:W-:Y:S02]  /*0320*/  FSETP.GEU.AND P0, PT, R5, R3, PT ;  /* 0x000000030500720b */ /* 0x000fe40003f0e000 */
[----:B------:R-:W-:Y:S02]  /*0330*/  SEL R10, R10, 0x3, P2 ;  /* 0x000000030a0a7807 */ /* 0x000fe40001000000 */
[----:B------:R-:W-:Y:S02]  /*0340*/  SEL R11, R7, 0x3, P0 ;  /* 0x00000003070b7807 */ /* 0x000fe40000000000 */
[----:B------:R-:W-:-:S02]  /*0350*/  IADD3 R6, P3, R0, UR6, RZ ;  /* 0x0000000600067c10 */ /* 0x000fc4000ff7e0ff */
[----:B------:R-:W-:Y:S01]  /*0360*/  @!P4 SEL R2, R2, R4, !P2 ;  /* 0x000000040202c207 */ /* 0x000fe20005000000 */
[----:B------:R-:W-:Y:S01]  /*0370*/  IMAD R11, R11, 0x100, R10 ;  /* 0x000001000b0b7824 */ /* 0x000fe200078e020a */
[----:B------:R-:W-:Y:S01]  /*0380*/  @!P1 SEL R3, R3, R5, !P0 ;  /* 0x0000000503039207 */ /* 0x000fe20004000000 */
[C---:B-1----:R-:W-:Y:S01]  /*0390*/  IMAD.WIDE R4, R0.reuse, 0x4, R8 ;  /* 0x0000000400047825 */ /* 0x042fe200078e0208 */
[----:B------:R-:W-:-:S05]  /*03a0*/  LEA.HI.X.SX32 R7, R0, UR7, 0x1, P3 ;  /* 0x0000000700077c11 */ /* 0x000fca00098f0eff */
[----:B------:R-:W-:Y:S04]  /*03b0*/  STG.E.U16 desc[UR4][R6.64], R11 ;  /* 0x0000000b06007986 */ /* 0x000fe8000c101504 */
[----:B------:R-:W-:Y:S01]  /*03c0*/  STG.E.64 desc[UR4][R4.64], R2 ;  /* 0x0000000204007986 */ /* 0x000fe2000c101b04 */
[----:B------:R-:W-:Y:S05]  /*03d0*/  EXIT ;  /* 0x000000000000794d */ /* 0x000fea0003800000 */
.L_x_0:
[----:B------:R-:W-:-:S00]  /*03e0*/  BRA `(.L_x_0) ;  /* 0xfffffffc00fc7947 */ /* 0x000fc0000383ffff */
[----:B------:R-:W-:-:S00]  /*03f0*/  NOP ;  /* 0x0000000000007918 */ /* 0x000fc00000000000 */
        /* <DEDUP_REMOVED lines=8> */
.L_x_1:


//--------------------- .nv.constant0.triton_poi_fused_max_pool2d_with_indices_16 --------------------------
	.section	.nv.constant0.triton_poi_fused_max_pool2d_with_indices_16,"a",@progbits
	.sectionflags	@""
	.align	4
.nv.constant0.triton_poi_fused_max_pool2d_with_indices_16:
	.zero		556
